//
// Generated by NVIDIA NVVM Compiler
//
// Compiler Build ID: CL-36424714
// Cuda compilation tools, release 13.0, V13.0.88
// Based on NVVM 20.0.0
//

.version 9.0
.target sm_100
.address_size 64

	// .globl	_Z3fooy

.visible .entry _Z3fooy(
	.param .u64 _Z3fooy_param_0
)
{
	.reg .b32 	%r<5>;
	.reg .b32 	%f<2>;
	.reg .b64 	%rd<2>;

	ld.param.u64 	%rd1, [_Z3fooy_param_0];
	mov.f32 	%f1, 0f3F000000;
	tex.1d.v4.u32.f32 	{%r1, %r2, %r3, %r4}, [%rd1, {%f1}];
	ret;

}


// ===== COMPILED SASS (sm_100) =====

	.target	sm_100

	.elftype	@"ET_EXEC"


//--------------------- .note.nv.tkinfo           --------------------------
	.section	.note.nv.tkinfo,"",@"SHT_NOTE"
	.sectionflags	@"SHF_NOTE_NV_TKINFO"
	.tkinfo
        /*0018*/ 	.word	0x00000002
        /*0030*/ 	.string	""
        /*0030*/ 	.string	"ptxas"
        /*0030*/ 	.string	"Cuda compilation tools, release 13.0, V13.0.88"
        /*0030*/ 	.string	"Build cuda_13.0.r13.0/compiler.36424714_0"
        /*0030*/ 	.string	"-arch sm_100 -m 64 "



//--------------------- .note.nv.cuinfo           --------------------------
	.section	.note.nv.cuinfo,"",@"SHT_NOTE"
	.sectionflags	@"SHF_NOTE_NV_CUINFO"
        /*0018*/ 	.short	0x0002
        /*001a*/ 	.short	0x0064
        /*001c*/ 	.short	0x0082
	.zero		2


//--------------------- .nv.info                  --------------------------
	.section	.nv.info,"",@"SHT_CUDA_INFO"
	.align	4


	//----- nvinfo : EIATTR_REGCOUNT
	.align		4
        /*0000*/ 	.byte	0x04, 0x2f
        /*0002*/ 	.short	(.L_1 - .L_0)
	.align		4
.L_0:
        /*0004*/ 	.word	index@(_Z3fooy)
        /*0008*/ 	.word	0x00000004


	//----- nvinfo : EIATTR_FRAME_SIZE
	.align		4
.L_1:
        /*000c*/ 	.byte	0x04, 0x11
        /*000e*/ 	.short	(.L_3 - .L_2)
	.align		4
.L_2:
        /*0010*/ 	.word	index@(_Z3fooy)
        /*0014*/ 	.word	0x00000000


	//----- nvinfo : EIATTR_MIN_STACK_SIZE
	.align		4
.L_3:
        /*0018*/ 	.byte	0x04, 0x12
        /*001a*/ 	.short	(.L_5 - .L_4)
	.align		4
.L_4:
        /*001c*/ 	.word	index@(_Z3fooy)
        /*0020*/ 	.word	0x00000000
.L_5:


//--------------------- .nv.compat                --------------------------
	.section	.nv.compat,"",@"SHT_CUDA_COMPAT_INFO"
	.align	4
        /*0000*/ 	.byte	0x02, 0x09, 0x00, 0x00, 0x02, 0x02, 0x01, 0x00, 0x02, 0x05, 0x05, 0x00, 0x03, 0x07, 0x01, 0x01
        /*0010*/ 	.byte	0x02, 0x03, 0x00, 0x00, 0x02, 0x06, 0x01, 0x00, 0x04, 0x0b, 0x08, 0x00, 0x09, 0x00, 0x00, 0x00
        /*0020*/ 	.byte	0x00, 0x00, 0x00, 0x00


//--------------------- .nv.info._Z3fooy          --------------------------
	.section	.nv.info._Z3fooy,"",@"SHT_CUDA_INFO"
	.sectionflags	@""
	.align	4


	//----- nvinfo : EIATTR_CUDA_API_VERSION
	.align		4
        /*0000*/ 	.byte	0x04, 0x37
        /*0002*/ 	.short	(.L_7 - .L_6)
.L_6:
        /*0004*/ 	.word	0x00000082


	//----- nvinfo : EIATTR_KPARAM_INFO
	.align		4
.L_7:
        /*0008*/ 	.byte	0x04, 0x17
        /*000a*/ 	.short	(.L_9 - .L_8)
.L_8:
        /*000c*/ 	.word	0x00000000
        /*0010*/ 	.short	0x0000
        /*0012*/ 	.short	0x0000
        /*0014*/ 	.byte	0x00, 0xf0, 0x21, 0x00


	//----- nvinfo : EIATTR_SPARSE_MMA_MASK
	.align		4
.L_9:
        /*0018*/ 	.byte	0x03, 0x50
        /*001a*/ 	.short	0x0000


	//----- nvinfo : EIATTR_MAXREG_COUNT
	.align		4
        /*001c*/ 	.byte	0x03, 0x1b
        /*001e*/ 	.short	0x00ff


	//----- nvinfo : EIATTR_MERCURY_ISA_VERSION
	.align		4
        /*0020*/ 	.byte	0x03, 0x5f
        /*0022*/ 	.short	0x0101


	//----- nvinfo : EIATTR_VRC_CTA_INIT_COUNT
	.align		4
        /*0024*/ 	.byte	0x02, 0x4a
	.zero		1
	.zero		1


	//----- nvinfo : EIATTR_EXIT_INSTR_OFFSETS
	.align		4
        /*0028*/ 	.byte	0x04, 0x1c
        /*002a*/ 	.short	(.L_11 - .L_10)


	//   ....[0]....
.L_10:
        /*002c*/ 	.word	0x00000010


	//----- nvinfo : EIATTR_CBANK_PARAM_SIZE
	.align		4
.L_11:
        /*0030*/ 	.byte	0x03, 0x19
        /*0032*/ 	.short	0x0008


	//----- nvinfo : EIATTR_PARAM_CBANK
	.align		4
        /*0034*/ 	.byte	0x04, 0x0a
        /*0036*/ 	.short	(.L_13 - .L_12)
	.align		4
.L_12:
        /*0038*/ 	.word	index@(.nv.constant0._Z3fooy)
        /*003c*/ 	.short	0x0380
        /*003e*/ 	.short	0x0008


	//----- nvinfo : EIATTR_SW_WAR
	.align		4
.L_13:
        /*0040*/ 	.byte	0x04, 0x36
        /*0042*/ 	.short	(.L_15 - .L_14)
.L_14:
        /*0044*/ 	.word	0x00000008
.L_15:


//--------------------- .nv.callgraph             --------------------------
	.section	.nv.callgraph,"",@"SHT_CUDA_CALLGRAPH"
	.align	4
	.sectionentsize	8
	.align		4
        /*0000*/ 	.word	0x00000000
	.align		4
        /*0004*/ 	.word	0xffffffff
	.align		4
        /*0008*/ 	.word	0x00000000
	.align		4
        /*000c*/ 	.word	0xfffffffe
	.align		4
        /*0010*/ 	.word	0x00000000
	.align		4
        /*0014*/ 	.word	0xfffffffd
	.align		4
        /*0018*/ 	.word	0x00000000
	.align		4
        /*001c*/ 	.word	0xfffffffc


//--------------------- .text._Z3fooy             --------------------------
	.section	.text._Z3fooy,"ax",@progbits
	.align	128
        .global         _Z3fooy
        .type           _Z3fooy,@function
        .size           _Z3fooy,(.L_x_1 - _Z3fooy)
        .other          _Z3fooy,@"STO_CUDA_ENTRY STV_DEFAULT"
_Z3fooy:
.text._Z3fooy:
[----:B------:R-:W-:Y:S01]  /*0000*/  LDC R1, c[0x0][0x37c] ;  /* 0x0000df00ff017b82 */ /* 0x000fe20000000800 */
[----:B------:R-:W-:Y:S05]  /*0010*/  EXIT ;  /* 0x000000000000794d */ /* 0x000fea0003800000 */
.L_x_0:
[----:B------:R-:W-:-:S00]  /*0020*/  BRA `(.L_x_0) ;  /* 0xfffffffc00fc7947 */ /* 0x000fc0000383ffff */
[----:B------:R-:W-:-:S00]  /*0030*/  NOP ;  /* 0x0000000000007918 */ /* 0x000fc00000000000 */
        /* <DEDUP_REMOVED lines=12> */
.L_x_1:


//--------------------- .nv.shared.reserved.0     --------------------------
	.section	.nv.shared.reserved.0,"aw",@nobits
	.weak		__nv_reservedSMEM_offset_0_alias
	.size		__nv_reservedSMEM_offset_0_alias, 0, 64
	.other		__nv_reservedSMEM_offset_0_alias,@"STO_CUDA_RESERVED_SHARED STV_DEFAULT"
__nv_reservedSMEM_offset_0_alias:
	.zero		0
	.zero		64


//--------------------- .nv.constant0._Z3fooy     --------------------------
	.section	.nv.constant0._Z3fooy,"a",@progbits
	.sectionflags	@""
	.align	4
.nv.constant0._Z3fooy:
	.zero		904


//--------------------- SYMBOLS --------------------------

	.type		.nv.reservedSmem.offset0,@object
	.size		.nv.reservedSmem.offset0,0x4
